//
// Generated by NVIDIA NVVM Compiler
//
// Compiler Build ID: CL-36424714
// Cuda compilation tools, release 13.0, V13.0.88
// Based on NVVM 20.0.0
//

.version 9.0
.target sm_100
.address_size 64

	// .globl	_Z13search_kernelPcS_Piii
.global .align 4 .u32 count_dev;

.visible .entry _Z13search_kernelPcS_Piii(
	.param .u64 .ptr .align 1 _Z13search_kernelPcS_Piii_param_0,
	.param .u64 .ptr .align 1 _Z13search_kernelPcS_Piii_param_1,
	.param .u64 .ptr .align 1 _Z13search_kernelPcS_Piii_param_2,
	.param .u32 _Z13search_kernelPcS_Piii_param_3,
	.param .u32 _Z13search_kernelPcS_Piii_param_4
)
{
	.reg .pred 	%p<8>;
	.reg .b16 	%rs<7>;
	.reg .b32 	%r<20>;
	.reg .b64 	%rd<15>;

	ld.param.u64 	%rd4, [_Z13search_kernelPcS_Piii_param_0];
	ld.param.u64 	%rd5, [_Z13search_kernelPcS_Piii_param_1];
	ld.param.u64 	%rd3, [_Z13search_kernelPcS_Piii_param_2];
	ld.param.u32 	%r2, [_Z13search_kernelPcS_Piii_param_3];
	ld.param.u32 	%r3, [_Z13search_kernelPcS_Piii_param_4];
	cvta.to.global.u64 	%rd1, %rd5;
	cvta.to.global.u64 	%rd2, %rd4;
	mov.u32 	%r4, %tid.x;
	mov.u32 	%r5, %ntid.x;
	mov.u32 	%r6, %ctaid.x;
	mad.lo.s32 	%r7, %r5, %r6, %r4;
	add.s32 	%r1, %r7, %r3;
	add.s32 	%r8, %r2, -6;
	setp.lt.s32 	%p1, %r1, %r8;
	@%p1 bra 	$L__BB0_2;
	cvt.s64.s32 	%rd6, %r1;
	add.s64 	%rd7, %rd2, %rd6;
	ld.global.u8 	%rs1, [%rd7];
	add.s64 	%rd8, %rd1, %rd6;
	st.global.u8 	[%rd8], %rs1;
	bra.uni 	$L__BB0_4;
$L__BB0_2:
	cvt.s64.s32 	%rd9, %r1;
	add.s64 	%rd10, %rd2, %rd9;
	ld.global.u8 	%rs2, [%rd10];
	setp.eq.s16 	%p2, %rs2, 104;
	selp.u32 	%r9, 1, 0, %p2;
	ld.global.u8 	%rs3, [%rd10+1];
	setp.eq.s16 	%p3, %rs3, 101;
	selp.u32 	%r10, 1, 0, %p3;
	add.s32 	%r11, %r9, %r10;
	ld.global.u8 	%rs4, [%rd10+2];
	setp.eq.s16 	%p4, %rs4, 108;
	selp.u32 	%r12, 1, 0, %p4;
	add.s32 	%r13, %r11, %r12;
	ld.global.u8 	%rs5, [%rd10+3];
	setp.eq.s16 	%p5, %rs5, 108;
	selp.u32 	%r14, 1, 0, %p5;
	add.s32 	%r15, %r13, %r14;
	ld.global.u8 	%rs6, [%rd10+4];
	setp.eq.s16 	%p6, %rs6, 111;
	selp.u32 	%r16, 1, 0, %p6;
	add.s32 	%r17, %r15, %r16;
	add.s64 	%rd11, %rd1, %rd9;
	st.global.u8 	[%rd11], %rs2;
	setp.ne.s32 	%p7, %r17, 5;
	@%p7 bra 	$L__BB0_4;
	atom.global.add.u32 	%r18, [count_dev], 1;
	cvta.to.global.u64 	%rd12, %rd3;
	mul.wide.s32 	%rd13, %r1, 4;
	add.s64 	%rd14, %rd12, %rd13;
	mov.b32 	%r19, 1;
	st.global.u32 	[%rd14], %r19;
$L__BB0_4:
	ret;

}


// ===== COMPILED SASS (sm_100) =====

	.target	sm_100

	.elftype	@"ET_EXEC"


//--------------------- .note.nv.tkinfo           --------------------------
	.section	.note.nv.tkinfo,"",@"SHT_NOTE"
	.sectionflags	@"SHF_NOTE_NV_TKINFO"
	.tkinfo
        /*0018*/ 	.word	0x00000002
        /*0030*/ 	.string	""
        /*0030*/ 	.string	"ptxas"
        /*0030*/ 	.string	"Cuda compilation tools, release 13.0, V13.0.88"
        /*0030*/ 	.string	"Build cuda_13.0.r13.0/compiler.36424714_0"
        /*0030*/ 	.string	"-arch sm_100 -m 64 "



//--------------------- .note.nv.cuinfo           --------------------------
	.section	.note.nv.cuinfo,"",@"SHT_NOTE"
	.sectionflags	@"SHF_NOTE_NV_CUINFO"
        /*0018*/ 	.short	0x0002
        /*001a*/ 	.short	0x0064
        /*001c*/ 	.short	0x0082
	.zero		2


//--------------------- .nv.info                  --------------------------
	.section	.nv.info,"",@"SHT_CUDA_INFO"
	.align	4


	//----- nvinfo : EIATTR_REGCOUNT
	.align		4
        /*0000*/ 	.byte	0x04, 0x2f
        /*0002*/ 	.short	(.L_2 - .L_1)
	.align		4
.L_1:
        /*0004*/ 	.word	index@(_Z13search_kernelPcS_Piii)
        /*0008*/ 	.word	0x0000000e


	//----- nvinfo : EIATTR_FRAME_SIZE
	.align		4
.L_2:
        /*000c*/ 	.byte	0x04, 0x11
        /*000e*/ 	.short	(.L_4 - .L_3)
	.align		4
.L_3:
        /*0010*/ 	.word	index@(_Z13search_kernelPcS_Piii)
        /*0014*/ 	.word	0x00000000


	//----- nvinfo : EIATTR_MIN_STACK_SIZE
	.align		4
.L_4:
        /*0018*/ 	.byte	0x04, 0x12
        /*001a*/ 	.short	(.L_6 - .L_5)
	.align		4
.L_5:
        /*001c*/ 	.word	index@(_Z13search_kernelPcS_Piii)
        /*0020*/ 	.word	0x00000000
.L_6:


//--------------------- .nv.compat                --------------------------
	.section	.nv.compat,"",@"SHT_CUDA_COMPAT_INFO"
	.align	4
        /*0000*/ 	.byte	0x02, 0x09, 0x00, 0x00, 0x02, 0x02, 0x01, 0x00, 0x02, 0x05, 0x05, 0x00, 0x03, 0x07, 0x01, 0x01
        /*0010*/ 	.byte	0x02, 0x03, 0x00, 0x00, 0x02, 0x06, 0x01, 0x00, 0x04, 0x0b, 0x08, 0x00, 0x09, 0x00, 0x00, 0x00
        /*0020*/ 	.byte	0x00, 0x00, 0x00, 0x00


//--------------------- .nv.info._Z13search_kernelPcS_Piii --------------------------
	.section	.nv.info._Z13search_kernelPcS_Piii,"",@"SHT_CUDA_INFO"
	.sectionflags	@""
	.align	4


	//----- nvinfo : EIATTR_CUDA_API_VERSION
	.align		4
        /*0000*/ 	.byte	0x04, 0x37
        /*0002*/ 	.short	(.L_8 - .L_7)
.L_7:
        /*0004*/ 	.word	0x00000082


	//----- nvinfo : EIATTR_KPARAM_INFO
	.align		4
.L_8:
        /*0008*/ 	.byte	0x04, 0x17
        /*000a*/ 	.short	(.L_10 - .L_9)
.L_9:
        /*000c*/ 	.word	0x00000000
        /*0010*/ 	.short	0x0004
        /*0012*/ 	.short	0x001c
        /*0014*/ 	.byte	0x00, 0xf0, 0x11, 0x00


	//----- nvinfo : EIATTR_KPARAM_INFO
	.align		4
.L_10:
        /*0018*/ 	.byte	0x04, 0x17
        /*001a*/ 	.short	(.L_12 - .L_11)
.L_11:
        /*001c*/ 	.word	0x00000000
        /*0020*/ 	.short	0x0003
        /*0022*/ 	.short	0x0018
        /*0024*/ 	.byte	0x00, 0xf0, 0x11, 0x00


	//----- nvinfo : EIATTR_KPARAM_INFO
	.align		4
.L_12:
        /*0028*/ 	.byte	0x04, 0x17
        /*002a*/ 	.short	(.L_14 - .L_13)
.L_13:
        /*002c*/ 	.word	0x00000000
        /*0030*/ 	.short	0x0002
        /*0032*/ 	.short	0x0010
        /*0034*/ 	.byte	0x00, 0xf5, 0x21, 0x00


	//----- nvinfo : EIATTR_KPARAM_INFO
	.align		4
.L_14:
        /*0038*/ 	.byte	0x04, 0x17
        /*003a*/ 	.short	(.L_16 - .L_15)
.L_15:
        /*003c*/ 	.word	0x00000000
        /*0040*/ 	.short	0x0001
        /*0042*/ 	.short	0x0008
        /*0044*/ 	.byte	0x00, 0xf5, 0x21, 0x00


	//----- nvinfo : EIATTR_KPARAM_INFO
	.align		4
.L_16:
        /*0048*/ 	.byte	0x04, 0x17
        /*004a*/ 	.short	(.L_18 - .L_17)
.L_17:
        /*004c*/ 	.word	0x00000000
        /*0050*/ 	.short	0x0000
        /*0052*/ 	.short	0x0000
        /*0054*/ 	.byte	0x00, 0xf5, 0x21, 0x00


	//----- nvinfo : EIATTR_SPARSE_MMA_MASK
	.align		4
.L_18:
        /*0058*/ 	.byte	0x03, 0x50
        /*005a*/ 	.short	0x0000


	//----- nvinfo : EIATTR_MAXREG_COUNT
	.align		4
        /*005c*/ 	.byte	0x03, 0x1b
        /*005e*/ 	.short	0x00ff


	//----- nvinfo : EIATTR_MERCURY_ISA_VERSION
	.align		4
        /*0060*/ 	.byte	0x03, 0x5f
        /*0062*/ 	.short	0x0101


	//----- nvinfo : EIATTR_INT_WARP_WIDE_INSTR_OFFSETS
	.align		4
        /*0064*/ 	.byte	0x04, 0x31
        /*0066*/ 	.short	(.L_20 - .L_19)


	//   ....[0]....
.L_19:
        /*0068*/ 	.word	0x00000330


	//----- nvinfo : EIATTR_VRC_CTA_INIT_COUNT
	.align		4
.L_20:
        /*006c*/ 	.byte	0x02, 0x4a
	.zero		1
	.zero		1


	//----- nvinfo : EIATTR_EXIT_INSTR_OFFSETS
	.align		4
        /*0070*/ 	.byte	0x04, 0x1c
        /*0072*/ 	.short	(.L_22 - .L_21)


	//   ....[0]....
.L_21:
        /*0074*/ 	.word	0x00000130


	//   ....[1]....
        /*0078*/ 	.word	0x00000300


	//   ....[2]....
        /*007c*/ 	.word	0x000003c0


	//----- nvinfo : EIATTR_CRS_STACK_SIZE
	.align		4
.L_22:
        /*0080*/ 	.byte	0x04, 0x1e
        /*0082*/ 	.short	(.L_24 - .L_23)
.L_23:
        /*0084*/ 	.word	0x00000000


	//----- nvinfo : EIATTR_CBANK_PARAM_SIZE
	.align		4
.L_24:
        /*0088*/ 	.byte	0x03, 0x19
        /*008a*/ 	.short	0x0020


	//----- nvinfo : EIATTR_PARAM_CBANK
	.align		4
        /*008c*/ 	.byte	0x04, 0x0a
        /*008e*/ 	.short	(.L_26 - .L_25)
	.align		4
.L_25:
        /*0090*/ 	.word	index@(.nv.constant0._Z13search_kernelPcS_Piii)
        /*0094*/ 	.short	0x0380
        /*0096*/ 	.short	0x0020


	//----- nvinfo : EIATTR_SW_WAR
	.align		4
.L_26:
        /*0098*/ 	.byte	0x04, 0x36
        /*009a*/ 	.short	(.L_28 - .L_27)
.L_27:
        /*009c*/ 	.word	0x00000008
.L_28:


//--------------------- .nv.callgraph             --------------------------
	.section	.nv.callgraph,"",@"SHT_CUDA_CALLGRAPH"
	.align	4
	.sectionentsize	8
	.align		4
        /*0000*/ 	.word	0x00000000
	.align		4
        /*0004*/ 	.word	0xffffffff
	.align		4
        /*0008*/ 	.word	0x00000000
	.align		4
        /*000c*/ 	.word	0xfffffffe
	.align		4
        /*0010*/ 	.word	0x00000000
	.align		4
        /*0014*/ 	.word	0xfffffffd
	.align		4
        /*0018*/ 	.word	0x00000000
	.align		4
        /*001c*/ 	.word	0xfffffffc


//--------------------- .nv.constant4             --------------------------
	.section	.nv.constant4,"a",@progbits
	.align	8
	.align		8
.nv.constant4:
        /*0000*/ 	.dword	count_dev


//--------------------- .text._Z13search_kernelPcS_Piii --------------------------
	.section	.text._Z13search_kernelPcS_Piii,"ax",@progbits
	.align	128
        .global         _Z13search_kernelPcS_Piii
        .type           _Z13search_kernelPcS_Piii,@function
        .size           _Z13search_kernelPcS_Piii,(.L_x_2 - _Z13search_kernelPcS_Piii)
        .other          _Z13search_kernelPcS_Piii,@"STO_CUDA_ENTRY STV_DEFAULT"
_Z13search_kernelPcS_Piii:
.text._Z13search_kernelPcS_Piii:
[----:B------:R-:W-:Y:S01]  /*0000*/  LDC R1, c[0x0][0x37c] ;  /* 0x0000df00ff017b82 */ /* 0x000fe20000000800 */
[----:B------:R-:W0:Y:S01]  /*0010*/  S2R R0, SR_TID.X ;  /* 0x0000000000007919 */ /* 0x000e220000002100 */
[----:B------:R-:W0:Y:S01]  /*0020*/  LDCU UR6, c[0x0][0x360] ;  /* 0x00006c00ff0677ac */ /* 0x000e220008000800 */
[----:B------:R-:W0:Y:S01]  /*0030*/  S2R R3, SR_CTAID.X ;  /* 0x0000000000037919 */ /* 0x000e220000002500 */
[----:B------:R-:W1:Y:S02]  /*0040*/  LDCU.64 UR4, c[0x0][0x398] ;  /* 0x00007300ff0477ac */ /* 0x000e640008000a00 */
[----:B-1----:R-:W-:Y:S01]  /*0050*/  UIADD3 UR4, UPT, UPT, UR4, -0x6, URZ ;  /* 0xfffffffa04047890 */ /* 0x002fe2000fffe0ff */
[----:B0-----:R-:W-:-:S04]  /*0060*/  IMAD R0, R3, UR6, R0 ;  /* 0x0000000603007c24 */ /* 0x001fc8000f8e0200 */
[----:B------:R-:W-:-:S05]  /*0070*/  VIADD R7, R0, UR5 ;  /* 0x0000000500077c36 */ /* 0x000fca0008000000 */
[----:B------:R-:W-:Y:S01]  /*0080*/  ISETP.GE.AND P0, PT, R7, UR4, PT ;  /* 0x0000000407007c0c */ /* 0x000fe2000bf06270 */
[----:B------:R-:W0:-:S12]  /*0090*/  LDCU.64 UR4, c[0x0][0x358] ;  /* 0x00006b00ff0477ac */ /* 0x000e180008000a00 */
[----:B------:R-:W-:Y:S05]  /*00a0*/  @!P0 BRA `(.L_x_0) ;  /* 0x0000000000248947 */ /* 0x000fea0003800000 */
[----:B------:R-:W1:Y:S01]  /*00b0*/  LDCU.128 UR8, c[0x0][0x380] ;  /* 0x00007000ff0877ac */ /* 0x000e620008000c00 */
[----:B------:R-:W-:Y:S02]  /*00c0*/  SHF.R.S32.HI R0, RZ, 0x1f, R7 ;  /* 0x0000001fff007819 */ /* 0x000fe40000011407 */
[----:B-1----:R-:W-:-:S04]  /*00d0*/  IADD3 R2, P0, PT, R7, UR8, RZ ;  /* 0x0000000807027c10 */ /* 0x002fc8000ff1e0ff */
[----:B------:R-:W-:-:S06]  /*00e0*/  IADD3.X R3, PT, PT, R0, UR9, RZ, P0, !PT ;  /* 0x0000000900037c10 */ /* 0x000fcc00087fe4ff */
[----:B0-----:R-:W2:Y:S01]  /*00f0*/  LDG.E.U8 R3, desc[UR4][R2.64] ;  /* 0x0000000402037981 */ /* 0x001ea2000c1e1100 */
[----:B------:R-:W-:-:S04]  /*0100*/  IADD3 R4, P0, PT, R7, UR10, RZ ;  /* 0x0000000a07047c10 */ /* 0x000fc8000ff1e0ff */
[----:B------:R-:W-:-:S05]  /*0110*/  IADD3.X R5, PT, PT, R0, UR11, RZ, P0, !PT ;  /* 0x0000000b00057c10 */ /* 0x000fca00087fe4ff */
[----:B--2---:R-:W-:Y:S01]  /*0120*/  STG.E.U8 desc[UR4][R4.64], R3 ;  /* 0x0000000304007986 */ /* 0x004fe2000c101104 */
[----:B------:R-:W-:Y:S05]  /*0130*/  EXIT ;  /* 0x000000000000794d */ /* 0x000fea0003800000 */
.L_x_0:
[----:B------:R-:W1:Y:S01]  /*0140*/  LDCU.128 UR8, c[0x0][0x380] ;  /* 0x00007000ff0877ac */ /* 0x000e620008000c00 */
[----:B------:R-:W-:Y:S02]  /*0150*/  SHF.R.S32.HI R10, RZ, 0x1f, R7 ;  /* 0x0000001fff0a7819 */ /* 0x000fe40000011407 */
[----:B-1----:R-:W-:-:S04]  /*0160*/  IADD3 R2, P0, PT, R7, UR8, RZ ;  /* 0x0000000807027c10 */ /* 0x002fc8000ff1e0ff */
[----:B------:R-:W-:-:S05]  /*0170*/  IADD3.X R3, PT, PT, R10, UR9, RZ, P0, !PT ;  /* 0x000000090a037c10 */ /* 0x000fca00087fe4ff */
[----:B0-----:R-:W2:Y:S04]  /*0180*/  LDG.E.U8 R0, desc[UR4][R2.64+0x1] ;  /* 0x0000010402007981 */ /* 0x001ea8000c1e1100 */
[----:B------:R-:W3:Y:S04]  /*0190*/  LDG.E.U8 R5, desc[UR4][R2.64] ;  /* 0x0000000402057981 */ /* 0x000ee8000c1e1100 */
[----:B------:R-:W4:Y:S04]  /*01a0*/  LDG.E.U8 R6, desc[UR4][R2.64+0x2] ;  /* 0x0000020402067981 */ /* 0x000f28000c1e1100 */
[----:B------:R-:W5:Y:S04]  /*01b0*/  LDG.E.U8 R8, desc[UR4][R2.64+0x3] ;  /* 0x0000030402087981 */ /* 0x000f68000c1e1100 */
[----:B------:R-:W5:Y:S01]  /*01c0*/  LDG.E.U8 R9, desc[UR4][R2.64+0x4] ;  /* 0x0000040402097981 */ /* 0x000f62000c1e1100 */
[----:B------:R-:W-:Y:S01]  /*01d0*/  IMAD.MOV.U32 R4, RZ, RZ, 0x2 ;  /* 0x00000002ff047424 */ /* 0x000fe200078e00ff */
[----:B--2---:R-:W-:-:S02]  /*01e0*/  ISETP.NE.AND P0, PT, R0, 0x65, PT ;  /* 0x000000650000780c */ /* 0x004fc40003f05270 */
[----:B---3--:R-:W-:Y:S02]  /*01f0*/  ISETP.NE.AND P1, PT, R5, 0x68, PT ;  /* 0x000000680500780c */ /* 0x008fe40003f25270 */
[----:B------:R-:W-:-:S09]  /*0200*/  SEL R0, RZ, 0x1, P0 ;  /* 0x00000001ff007807 */ /* 0x000fd20000000000 */
[----:B------:R-:W-:Y:S01]  /*0210*/  @P0 IMAD.MOV R4, RZ, RZ, 0x1 ;  /* 0x00000001ff040424 */ /* 0x000fe200078e02ff */
[----:B----4-:R-:W-:Y:S01]  /*0220*/  ISETP.NE.AND P0, PT, R6, 0x6c, PT ;  /* 0x0000006c0600780c */ /* 0x010fe20003f05270 */
[----:B------:R-:W-:Y:S01]  /*0230*/  @P1 IMAD.MOV R4, RZ, RZ, R0 ;  /* 0x000000ffff041224 */ /* 0x000fe200078e0200 */
[----:B-----5:R-:W-:-:S03]  /*0240*/  ISETP.NE.AND P1, PT, R8, 0x6c, PT ;  /* 0x0000006c0800780c */ /* 0x020fc60003f25270 */
[----:B------:R-:W-:-:S08]  /*0250*/  VIADD R0, R4, 0x1 ;  /* 0x0000000104007836 */ /* 0x000fd00000000000 */
[----:B------:R-:W-:Y:S01]  /*0260*/  @P0 IMAD.MOV R0, RZ, RZ, R4 ;  /* 0x000000ffff000224 */ /* 0x000fe200078e0204 */
[----:B------:R-:W-:-:S03]  /*0270*/  ISETP.NE.AND P0, PT, R9, 0x6f, PT ;  /* 0x0000006f0900780c */ /* 0x000fc60003f05270 */
[----:B------:R-:W-:Y:S02]  /*0280*/  VIADD R2, R0, 0x1 ;  /* 0x0000000100027836 */ /* 0x000fe40000000000 */
[----:B------:R-:W-:-:S04]  /*0290*/  @P1 IMAD.MOV R2, RZ, RZ, R0 ;  /* 0x000000ffff021224 */ /* 0x000fc800078e0200 */
[----:B------:R-:W-:-:S04]  /*02a0*/  VIADD R0, R2, 0x1 ;  /* 0x0000000102007836 */ /* 0x000fc80000000000 */
[----:B------:R-:W-:Y:S01]  /*02b0*/  @P0 IMAD.MOV R0, RZ, RZ, R2 ;  /* 0x000000ffff000224 */ /* 0x000fe200078e0202 */
[----:B------:R-:W-:-:S04]  /*02c0*/  IADD3 R2, P1, PT, R7, UR10, RZ ;  /* 0x0000000a07027c10 */ /* 0x000fc8000ff3e0ff */
[----:B------:R-:W-:Y:S02]  /*02d0*/  ISETP.NE.AND P0, PT, R0, 0x5, PT ;  /* 0x000000050000780c */ /* 0x000fe40003f05270 */
[----:B------:R-:W-:-:S05]  /*02e0*/  IADD3.X R3, PT, PT, R10, UR11, RZ, P1, !PT ;  /* 0x0000000b0a037c10 */ /* 0x000fca0008ffe4ff */
[----:B------:R0:W-:Y:S06]  /*02f0*/  STG.E.U8 desc[UR4][R2.64], R5 ;  /* 0x0000000502007986 */ /* 0x0001ec000c101104 */
[----:B------:R-:W-:Y:S05]  /*0300*/  @P0 EXIT ;  /* 0x000000000000094d */ /* 0x000fea0003800000 */
[----:B------:R-:W1:Y:S01]  /*0310*/  S2R R0, SR_LANEID ;  /* 0x0000000000007919 */ /* 0x000e620000000000 */
[----:B0-----:R-:W0:Y:S01]  /*0320*/  LDC.64 R4, c[0x0][0x390] ;  /* 0x0000e400ff047b82 */ /* 0x001e220000000a00 */
[----:B------:R-:W-:Y:S02]  /*0330*/  VOTEU.ANY UR6, UPT, PT ;  /* 0x0000000000067886 */ /* 0x000fe400038e0100 */
[----:B------:R-:W-:Y:S02]  /*0340*/  UFLO.U32 UR7, UR6 ;  /* 0x00000006000772bd */ /* 0x000fe400080e0000 */
[----:B------:R-:W2:Y:S03]  /*0350*/  POPC R9, UR6 ;  /* 0x0000000600097d09 */ /* 0x000ea60008000000 */
[----:B------:R-:W2:Y:S01]  /*0360*/  LDC.64 R2, c[0x4][RZ] ;  /* 0x01000000ff027b82 */ /* 0x000ea20000000a00 */
[----:B------:R-:W-:Y:S01]  /*0370*/  IMAD.MOV.U32 R11, RZ, RZ, 0x1 ;  /* 0x00000001ff0b7424 */ /* 0x000fe200078e00ff */
[----:B-1----:R-:W-:Y:S01]  /*0380*/  ISETP.EQ.U32.AND P0, PT, R0, UR7, PT ;  /* 0x0000000700007c0c */ /* 0x002fe2000bf02070 */
[----:B0-----:R-:W-:-:S12]  /*0390*/  IMAD.WIDE R4, R7, 0x4, R4 ;  /* 0x0000000407047825 */ /* 0x001fd800078e0204 */
[----:B--2---:R-:W-:Y:S04]  /*03a0*/  @P0 REDG.E.ADD.STRONG.GPU desc[UR4][R2.64], R9 ;  /* 0x000000090200098e */ /* 0x004fe8000c12e104 */
[----:B------:R-:W-:Y:S01]  /*03b0*/  STG.E desc[UR4][R4.64], R11 ;  /* 0x0000000b04007986 */ /* 0x000fe2000c101904 */
[----:B------:R-:W-:Y:S05]  /*03c0*/  EXIT ;  /* 0x000000000000794d */ /* 0x000fea0003800000 */
.L_x_1:
[----:B------:R-:W-:-:S00]  /*03d0*/  BRA `(.L_x_1) ;  /* 0xfffffffc00fc7947 */ /* 0x000fc0000383ffff */
[----:B------:R-:W-:-:S00]  /*03e0*/  NOP ;  /* 0x0000000000007918 */ /* 0x000fc00000000000 */
        /* <DEDUP_REMOVED lines=9> */
.L_x_2:


//--------------------- .nv.shared.reserved.0     --------------------------
	.section	.nv.shared.reserved.0,"aw",@nobits
	.weak		__nv_reservedSMEM_offset_0_alias
	.size		__nv_reservedSMEM_offset_0_alias, 0, 64
	.other		__nv_reservedSMEM_offset_0_alias,@"STO_CUDA_RESERVED_SHARED STV_DEFAULT"
__nv_reservedSMEM_offset_0_alias:
	.zero		0
	.zero		64


//--------------------- .nv.global                --------------------------
	.section	.nv.global,"aw",@nobits
	.align	4
.nv.global:
	.type		count_dev,@object
	.size		count_dev,(.L_0 - count_dev)
count_dev:
	.zero		4
.L_0:


//--------------------- .nv.constant0._Z13search_kernelPcS_Piii --------------------------
	.section	.nv.constant0._Z13search_kernelPcS_Piii,"a",@progbits
	.sectionflags	@""
	.align	4
.nv.constant0._Z13search_kernelPcS_Piii:
	.zero		928


//--------------------- SYMBOLS --------------------------

	.type		.nv.reservedSmem.offset0,@object
	.size		.nv.reservedSmem.offset0,0x4
